//
// Generated by NVIDIA NVVM Compiler
//
// Compiler Build ID: CL-36424714
// Cuda compilation tools, release 13.0, V13.0.88
// Based on NVVM 20.0.0
//

.version 9.0
.target sm_100
.address_size 64

	// .globl	_Z22imageprocessing_kernelv

.visible .entry _Z22imageprocessing_kernelv()
{


	ret;

}


// ===== COMPILED SASS (sm_100) =====

	.target	sm_100

	.elftype	@"ET_EXEC"


//--------------------- .note.nv.tkinfo           --------------------------
	.section	.note.nv.tkinfo,"",@"SHT_NOTE"
	.sectionflags	@"SHF_NOTE_NV_TKINFO"
	.tkinfo
        /*0018*/ 	.word	0x00000002
        /*0030*/ 	.string	""
        /*0030*/ 	.string	"ptxas"
        /*0030*/ 	.string	"Cuda compilation tools, release 13.0, V13.0.88"
        /*0030*/ 	.string	"Build cuda_13.0.r13.0/compiler.36424714_0"
        /*0030*/ 	.string	"-arch sm_100 -m 64 "



//--------------------- .note.nv.cuinfo           --------------------------
	.section	.note.nv.cuinfo,"",@"SHT_NOTE"
	.sectionflags	@"SHF_NOTE_NV_CUINFO"
        /*0018*/ 	.short	0x0002
        /*001a*/ 	.short	0x0064
        /*001c*/ 	.short	0x0082
	.zero		2


//--------------------- .nv.info                  --------------------------
	.section	.nv.info,"",@"SHT_CUDA_INFO"
	.align	4


	//----- nvinfo : EIATTR_REGCOUNT
	.align		4
        /*0000*/ 	.byte	0x04, 0x2f
        /*0002*/ 	.short	(.L_1 - .L_0)
	.align		4
.L_0:
        /*0004*/ 	.word	index@(_Z22imageprocessing_kernelv)
        /*0008*/ 	.word	0x00000004


	//----- nvinfo : EIATTR_FRAME_SIZE
	.align		4
.L_1:
        /*000c*/ 	.byte	0x04, 0x11
        /*000e*/ 	.short	(.L_3 - .L_2)
	.align		4
.L_2:
        /*0010*/ 	.word	index@(_Z22imageprocessing_kernelv)
        /*0014*/ 	.word	0x00000000


	//----- nvinfo : EIATTR_MIN_STACK_SIZE
	.align		4
.L_3:
        /*0018*/ 	.byte	0x04, 0x12
        /*001a*/ 	.short	(.L_5 - .L_4)
	.align		4
.L_4:
        /*001c*/ 	.word	index@(_Z22imageprocessing_kernelv)
        /*0020*/ 	.word	0x00000000
.L_5:


//--------------------- .nv.compat                --------------------------
	.section	.nv.compat,"",@"SHT_CUDA_COMPAT_INFO"
	.align	4
        /*0000*/ 	.byte	0x02, 0x09, 0x00, 0x00, 0x02, 0x02, 0x01, 0x00, 0x02, 0x05, 0x05, 0x00, 0x03, 0x07, 0x01, 0x01
        /*0010*/ 	.byte	0x02, 0x03, 0x00, 0x00, 0x02, 0x06, 0x01, 0x00, 0x04, 0x0b, 0x08, 0x00, 0x09, 0x00, 0x00, 0x00
        /*0020*/ 	.byte	0x00, 0x00, 0x00, 0x00


//--------------------- .nv.info._Z22imageprocessing_kernelv --------------------------
	.section	.nv.info._Z22imageprocessing_kernelv,"",@"SHT_CUDA_INFO"
	.sectionflags	@""
	.align	4


	//----- nvinfo : EIATTR_CUDA_API_VERSION
	.align		4
        /*0000*/ 	.byte	0x04, 0x37
        /*0002*/ 	.short	(.L_7 - .L_6)
.L_6:
        /*0004*/ 	.word	0x00000082


	//----- nvinfo : EIATTR_SPARSE_MMA_MASK
	.align		4
.L_7:
        /*0008*/ 	.byte	0x03, 0x50
        /*000a*/ 	.short	0x0000


	//----- nvinfo : EIATTR_MAXREG_COUNT
	.align		4
        /*000c*/ 	.byte	0x03, 0x1b
        /*000e*/ 	.short	0x00ff


	//----- nvinfo : EIATTR_MERCURY_ISA_VERSION
	.align		4
        /*0010*/ 	.byte	0x03, 0x5f
        /*0012*/ 	.short	0x0101


	//----- nvinfo : EIATTR_VRC_CTA_INIT_COUNT
	.align		4
        /*0014*/ 	.byte	0x02, 0x4a
	.zero		1
	.zero		1


	//----- nvinfo : EIATTR_EXIT_INSTR_OFFSETS
	.align		4
        /*0018*/ 	.byte	0x04, 0x1c
        /*001a*/ 	.short	(.L_9 - .L_8)


	//   ....[0]....
.L_8:
        /*001c*/ 	.word	0x00000010


	//----- nvinfo : EIATTR_SW_WAR
	.align		4
.L_9:
        /*0020*/ 	.byte	0x04, 0x36
        /*0022*/ 	.short	(.L_11 - .L_10)
.L_10:
        /*0024*/ 	.word	0x00000008
.L_11:


//--------------------- .nv.callgraph             --------------------------
	.section	.nv.callgraph,"",@"SHT_CUDA_CALLGRAPH"
	.align	4
	.sectionentsize	8
	.align		4
        /*0000*/ 	.word	0x00000000
	.align		4
        /*0004*/ 	.word	0xffffffff
	.align		4
        /*0008*/ 	.word	0x00000000
	.align		4
        /*000c*/ 	.word	0xfffffffe
	.align		4
        /*0010*/ 	.word	0x00000000
	.align		4
        /*0014*/ 	.word	0xfffffffd
	.align		4
        /*0018*/ 	.word	0x00000000
	.align		4
        /*001c*/ 	.word	0xfffffffc


//--------------------- .text._Z22imageprocessing_kernelv --------------------------
	.section	.text._Z22imageprocessing_kernelv,"ax",@progbits
	.align	128
        .global         _Z22imageprocessing_kernelv
        .type           _Z22imageprocessing_kernelv,@function
        .size           _Z22imageprocessing_kernelv,(.L_x_1 - _Z22imageprocessing_kernelv)
        .other          _Z22imageprocessing_kernelv,@"STO_CUDA_ENTRY STV_DEFAULT"
_Z22imageprocessing_kernelv:
.text._Z22imageprocessing_kernelv:
[----:B------:R-:W-:Y:S01]  /*0000*/  LDC R1, c[0x0][0x37c] ;  /* 0x0000df00ff017b82 */ /* 0x000fe20000000800 */
[----:B------:R-:W-:Y:S05]  /*0010*/  EXIT ;  /* 0x000000000000794d */ /* 0x000fea0003800000 */
.L_x_0:
[----:B------:R-:W-:-:S00]  /*0020*/  BRA `(.L_x_0) ;  /* 0xfffffffc00fc7947 */ /* 0x000fc0000383ffff */
[----:B------:R-:W-:-:S00]  /*0030*/  NOP ;  /* 0x0000000000007918 */ /* 0x000fc00000000000 */
        /* <DEDUP_REMOVED lines=12> */
.L_x_1:


//--------------------- .nv.shared.reserved.0     --------------------------
	.section	.nv.shared.reserved.0,"aw",@nobits
	.weak		__nv_reservedSMEM_offset_0_alias
	.size		__nv_reservedSMEM_offset_0_alias, 0, 64
	.other		__nv_reservedSMEM_offset_0_alias,@"STO_CUDA_RESERVED_SHARED STV_DEFAULT"
__nv_reservedSMEM_offset_0_alias:
	.zero		0
	.zero		64


//--------------------- .nv.constant0._Z22imageprocessing_kernelv --------------------------
	.section	.nv.constant0._Z22imageprocessing_kernelv,"a",@progbits
	.sectionflags	@""
	.align	4
.nv.constant0._Z22imageprocessing_kernelv:
	.zero		896


//--------------------- SYMBOLS --------------------------

	.type		.nv.reservedSmem.offset0,@object
	.size		.nv.reservedSmem.offset0,0x4
